	.headerflags	@"EF_CUDA_TEXMODE_UNIFIED EF_CUDA_64BIT_ADDRESS EF_CUDA_ACCELERATORS EF_CUDA_SM90 EF_CUDA_VIRTUAL_SM(EF_CUDA_SM90)"
	.elftype	@"ET_EXEC"


//--------------------- .nv.info                  --------------------------
	.section	.nv.info,"",@"SHT_CUDA_INFO"
	.align	4


	//----- nvinfo : EIATTR_REGCOUNT
	.align		4
        /*0000*/ 	.byte	0x04, 0x2f
        /*0002*/ 	.short	(.L_1 - .L_0)
	.align		4
.L_0:
        /*0004*/ 	.word	index@(triton_poi_fused__unsafe_index_add_leaky_relu_mul_sub_14)
        /*0008*/ 	.word	0x0000000f


	//----- nvinfo : EIATTR_MIN_STACK_SIZE
	.align		4
.L_1:
        /*000c*/ 	.byte	0x04, 0x12
        /*000e*/ 	.short	(.L_3 - .L_2)
	.align		4
.L_2:
        /*0010*/ 	.word	index@(triton_poi_fused__unsafe_index_add_leaky_relu_mul_sub_14)
        /*0014*/ 	.word	0x00000000


	//----- nvinfo : EIATTR_FRAME_SIZE
	.align		4
.L_3:
        /*0018*/ 	.byte	0x04, 0x11
        /*001a*/ 	.short	(.L_5 - .L_4)
	.align		4
.L_4:
        /*001c*/ 	.word	index@(triton_poi_fused__unsafe_index_add_leaky_relu_mul_sub_14)
        /*0020*/ 	.word	0x00000000


	//----- nvinfo : EIATTR_MIN_STACK_SIZE
	.align		4
.L_5:
        /*0024*/ 	.byte	0x04, 0x12
        /*0026*/ 	.short	(.L_7 - .L_6)
	.align		4
.L_6:
        /*0028*/ 	.word	index@(triton_poi_fused__unsafe_index_add_leaky_relu_mul_sub_14)
        /*002c*/ 	.word	0x00000000
.L_7:


//--------------------- .nv.info.triton_poi_fused__unsafe_index_add_leaky_relu_mul_sub_14 --------------------------
	.section	.nv.info.triton_poi_fused__unsafe_index_add_leaky_relu_mul_sub_14,"",@"SHT_CUDA_INFO"
	.sectionflags	@""
	.align	4


	//----- nvinfo : EIATTR_CUDA_API_VERSION
	.align		4
        /*0000*/ 	.byte	0x04, 0x37
        /*0002*/ 	.short	(.L_9 - .L_8)
.L_8:
        /*0004*/ 	.word	0x0000007c


	//----- nvinfo : EIATTR_KPARAM_INFO
	.align		4
.L_9:
        /*0008*/ 	.byte	0x04, 0x17
        /*000a*/ 	.short	(.L_11 - .L_10)
.L_10:
        /*000c*/ 	.word	0x00000000
        /*0010*/ 	.short	0x0008
        /*0012*/ 	.short	0x0040
        /*0014*/ 	.byte	0x00, 0xf0, 0x11, 0x00


	//----- nvinfo : EIATTR_KPARAM_INFO
	.align		4
.L_11:
        /*0018*/ 	.byte	0x04, 0x17
        /*001a*/ 	.short	(.L_13 - .L_12)
.L_12:
        /*001c*/ 	.word	0x00000000
        /*0020*/ 	.short	0x0007
        /*0022*/ 	.short	0x0038
        /*0024*/ 	.byte	0x00, 0xf4, 0x21, 0x00


	//----- nvinfo : EIATTR_KPARAM_INFO
	.align		4
.L_13:
        /*0028*/ 	.byte	0x04, 0x17
        /*002a*/ 	.short	(.L_15 - .L_14)
.L_14:
        /*002c*/ 	.word	0x00000000
        /*0030*/ 	.short	0x0006
        /*0032*/ 	.short	0x0030
        /*0034*/ 	.byte	0x00, 0xf4, 0x21, 0x00


	//----- nvinfo : EIATTR_KPARAM_INFO
	.align		4
.L_15:
        /*0038*/ 	.byte	0x04, 0x17
        /*003a*/ 	.short	(.L_17 - .L_16)
.L_16:
        /*003c*/ 	.word	0x00000000
        /*0040*/ 	.short	0x0005
        /*0042*/ 	.short	0x0028
        /*0044*/ 	.byte	0x00, 0xf4, 0x21, 0x00


	//----- nvinfo : EIATTR_KPARAM_INFO
	.align		4
.L_17:
        /*0048*/ 	.byte	0x04, 0x17
        /*004a*/ 	.short	(.L_19 - .L_18)
.L_18:
        /*004c*/ 	.word	0x00000000
        /*0050*/ 	.short	0x0004
        /*0052*/ 	.short	0x0020
        /*0054*/ 	.byte	0x00, 0xf4, 0x21, 0x00


	//----- nvinfo : EIATTR_KPARAM_INFO
	.align		4
.L_19:
        /*0058*/ 	.byte	0x04, 0x17
        /*005a*/ 	.short	(.L_21 - .L_20)
.L_20:
        /*005c*/ 	.word	0x00000000
        /*0060*/ 	.short	0x0003
        /*0062*/ 	.short	0x0018
        /*0064*/ 	.byte	0x00, 0xf4, 0x21, 0x00


	//----- nvinfo : EIATTR_KPARAM_INFO
	.align		4
.L_21:
        /*0068*/ 	.byte	0x04, 0x17
        /*006a*/ 	.short	(.L_23 - .L_22)
.L_22:
        /*006c*/ 	.word	0x00000000
        /*0070*/ 	.short	0x0002
        /*0072*/ 	.short	0x0010
        /*0074*/ 	.byte	0x00, 0xf4, 0x21, 0x00


	//----- nvinfo : EIATTR_KPARAM_INFO
	.align		4
.L_23:
        /*0078*/ 	.byte	0x04, 0x17
        /*007a*/ 	.short	(.L_25 - .L_24)
.L_24:
        /*007c*/ 	.word	0x00000000
        /*0080*/ 	.short	0x0001
        /*0082*/ 	.short	0x0008
        /*0084*/ 	.byte	0x00, 0xf4, 0x21, 0x00


	//----- nvinfo : EIATTR_KPARAM_INFO
	.align		4
.L_25:
        /*0088*/ 	.byte	0x04, 0x17
        /*008a*/ 	.short	(.L_27 - .L_26)
.L_26:
        /*008c*/ 	.word	0x00000000
        /*0090*/ 	.short	0x0000
        /*0092*/ 	.short	0x0000
        /*0094*/ 	.byte	0x00, 0xf4, 0x21, 0x00


	//----- nvinfo : EIATTR_SPARSE_MMA_MASK
	.align		4
.L_27:
        /*0098*/ 	.byte	0x03, 0x50
        /*009a*/ 	.short	0x0000


	//----- nvinfo : EIATTR_MAXREG_COUNT
	.align		4
        /*009c*/ 	.byte	0x03, 0x1b
        /*009e*/ 	.short	0x00ff


	//----- nvinfo : EIATTR_EXIT_INSTR_OFFSETS
	.align		4
        /*00a0*/ 	.byte	0x04, 0x1c
        /*00a2*/ 	.short	(.L_29 - .L_28)


	//   ....[0]....
.L_28:
        /*00a4*/ 	.word	0x00000260


	//   ....[1]....
        /*00a8*/ 	.word	0x00000280


	//----- nvinfo : EIATTR_REQNTID
	.align		4
.L_29:
        /*00ac*/ 	.byte	0x04, 0x10
        /*00ae*/ 	.short	(.L_31 - .L_30)
.L_30:
        /*00b0*/ 	.word	0x00000080
        /*00b4*/ 	.word	0x00000001
        /*00b8*/ 	.word	0x00000001


	//----- nvinfo : EIATTR_CBANK_PARAM_SIZE
	.align		4
.L_31:
        /*00bc*/ 	.byte	0x03, 0x19
        /*00be*/ 	.short	0x0044


	//----- nvinfo : EIATTR_PARAM_CBANK
	.align		4
        /*00c0*/ 	.byte	0x04, 0x0a
        /*00c2*/ 	.short	(.L_33 - .L_32)
	.align		4
.L_32:
        /*00c4*/ 	.word	index@(.nv.constant0.triton_poi_fused__unsafe_index_add_leaky_relu_mul_sub_14)
        /*00c8*/ 	.short	0x0210
        /*00ca*/ 	.short	0x0044


	//----- nvinfo : EIATTR_SW_WAR
	.align		4
.L_33:
        /*00cc*/ 	.byte	0x04, 0x36
        /*00ce*/ 	.short	(.L_35 - .L_34)
.L_34:
        /*00d0*/ 	.word	0x00000008
.L_35:


//--------------------- .nv.callgraph             --------------------------
	.section	.nv.callgraph,"",@"SHT_CUDA_CALLGRAPH"
	.align	4
	.sectionentsize	8
	.align		4
        /*0000*/ 	.word	0x00000000
	.align		4
        /*0004*/ 	.word	0xffffffff
	.align		4
        /*0008*/ 	.word	0x00000000
	.align		4
        /*000c*/ 	.word	0xfffffffe
	.align		4
        /*0010*/ 	.word	0x00000000
	.align		4
        /*0014*/ 	.word	0xfffffffd
	.align		4
        /*0018*/ 	.word	0x00000000
	.align		4
        /*001c*/ 	.word	0xfffffffc


//--------------------- .text.triton_poi_fused__unsafe_index_add_leaky_relu_mul_sub_14 --------------------------
	.section	.text.triton_poi_fused__unsafe_index_add_leaky_relu_mul_sub_14,"ax",@progbits
	.align	128
        .global         triton_poi_fused__unsafe_index_add_leaky_relu_mul_sub_14
        .type           triton_poi_fused__unsafe_index_add_leaky_relu_mul_sub_14,@function
        .size           triton_poi_fused__unsafe_index_add_leaky_relu_mul_sub_14,(.L_x_1 - triton_poi_fused__unsafe_index_add_leaky_relu_mul_sub_14)
        .other          triton_poi_fused__unsafe_index_add_leaky_relu_mul_sub_14,@"STO_CUDA_ENTRY STV_DEFAULT"
triton_poi_fused__unsafe_index_add_leaky_relu_mul_sub_14:
.text.triton_poi_fused__unsafe_index_add_leaky_relu_mul_sub_14:
[----:B------:R-:W0:Y:S02]  /*0000*/  LDC R1, c[0x0][0x28] ;  /* 0x00000a00ff017b82 */ /* 0x000e240000000800 */
[----:B------:R-:W1:Y:S01]  /*0010*/  S2R R0, SR_TID.X ;  /* 0x0000000000007919 */ /* 0x000e620000002100 */
[----:B------:R-:W2:Y:S01]  /*0020*/  LDC.64 R2, c[0x0][0x228] ;  /* 0x00008a00ff027b82 */ /* 0x000ea20000000a00 */
[----:B------:R-:W-:Y:S01]  /*0030*/  IMAD.MOV.U32 R12, RZ, RZ, RZ ;  /* 0x000000ffff0c7224 */ /* 0x000fe200078e00ff */
[----:B------:R-:W-:Y:S01]  /*0040*/  ULDC.64 UR4, c[0x0][0x208] ;  /* 0x0000820000047ab9 */ /* 0x000fe20000000a00 */
[----:B------:R-:W3:Y:S01]  /*0050*/  S2R R5, SR_CTAID.X ;  /* 0x0000000000057919 */ /* 0x000ee20000002500 */
[----:B-1----:R-:W-:Y:S02]  /*0060*/  LOP3.LUT R0, R0, 0x7f, RZ, 0xc0, !PT ;  /* 0x0000007f00007812 */ /* 0x002fe400078ec0ff */
[----:B---3--:R-:W-:-:S03]  /*0070*/  SHF.R.S32.HI R4, RZ, 0x18, R5 ;  /* 0x00000018ff047819 */ /* 0x008fc60000011405 */
[----:B------:R-:W-:Y:S01]  /*0080*/  IMAD R0, R5, 0x80, R0 ;  /* 0x0000008005007824 */ /* 0x000fe200078e0200 */
[----:B------:R-:W-:-:S04]  /*0090*/  SGXT R5, R4, 0x1 ;  /* 0x000000010405781a */ /* 0x000fc80000000200 */
[----:B------:R-:W-:Y:S02]  /*00a0*/  ISETP.GE.AND P1, PT, R0, 0x400, PT ;  /* 0x000004000000780c */ /* 0x000fe40003f26270 */
[----:B------:R-:W-:-:S04]  /*00b0*/  LEA.HI R5, R5, R0, RZ, 0x2 ;  /* 0x0000000005057211 */ /* 0x000fc800078f10ff */
[----:B------:R-:W-:Y:S02]  /*00c0*/  SHF.R.S32.HI R7, RZ, 0x2, R5 ;  /* 0x00000002ff077819 */ /* 0x000fe40000011405 */
[----:B------:R-:W1:Y:S03]  /*00d0*/  LDC.64 R4, c[0x0][0x238] ;  /* 0x00008e00ff047b82 */ /* 0x000e660000000a00 */
[----:B--2---:R-:W-:Y:S01]  /*00e0*/  IMAD.WIDE R2, R7, 0x4, R2 ;  /* 0x0000000407027825 */ /* 0x004fe200078e0202 */
[----:B------:R-:W-:-:S04]  /*00f0*/  LEA.HI R8, R0, R0, RZ, 0x1 ;  /* 0x0000000000087211 */ /* 0x000fc800078f08ff */
[----:B------:R-:W2:Y:S01]  /*0100*/  LDC.64 R6, c[0x0][0x248] ;  /* 0x00009200ff067b82 */ /* 0x000ea20000000a00 */
[----:B------:R2:W3:Y:S01]  /*0110*/  @!P1 LDG.E.EL R12, desc[UR4][R2.64] ;  /* 0x00000004020c9981 */ /* 0x0004e2000c2e1900 */
[----:B------:R-:W-:Y:S01]  /*0120*/  SHF.R.S32.HI R9, RZ, 0x1, R8 ;  /* 0x00000001ff097819 */ /* 0x000fe20000011408 */
[----:B------:R-:W-:Y:S01]  /*0130*/  IMAD.MOV.U32 R10, RZ, RZ, RZ ;  /* 0x000000ffff0a7224 */ /* 0x000fe200078e00ff */
[C---:B------:R-:W-:Y:S02]  /*0140*/  LOP3.LUT R11, R8.reuse, 0xfffffffe, RZ, 0xc0, !PT ;  /* 0xfffffffe080b7812 */ /* 0x040fe400078ec0ff */
[----:B------:R-:W-:Y:S02]  /*0150*/  LEA.HI R8, R8, R9, RZ, 0x1 ;  /* 0x0000000908087211 */ /* 0x000fe400078f08ff */
[----:B------:R-:W-:Y:S02]  /*0160*/  IADD3 R11, R0, -R11, RZ ;  /* 0x8000000b000b7210 */ /* 0x000fe40007ffe0ff */
[----:B------:R-:W-:-:S04]  /*0170*/  LOP3.LUT R8, R8, 0xfffffffe, RZ, 0xc0, !PT ;  /* 0xfffffffe08087812 */ /* 0x000fc800078ec0ff */
[----:B------:R-:W-:Y:S01]  /*0180*/  IADD3 R9, R9, -R8, RZ ;  /* 0x8000000809097210 */ /* 0x000fe20007ffe0ff */
[----:B-1----:R-:W-:-:S05]  /*0190*/  IMAD.WIDE R4, R11, 0x4, R4 ;  /* 0x000000040b047825 */ /* 0x002fca00078e0204 */
[----:B------:R-:W4:Y:S01]  /*01a0*/  @!P1 LDG.E.EL R10, desc[UR4][R4.64] ;  /* 0x00000004040a9981 */ /* 0x000f22000c2e1900 */
[----:B------:R-:W-:Y:S02]  /*01b0*/  IMAD.MOV.U32 R8, RZ, RZ, RZ ;  /* 0x000000ffff087224 */ /* 0x000fe400078e00ff */
[----:B--2---:R-:W-:Y:S02]  /*01c0*/  IMAD.WIDE R2, R9, 0x4, R6 ;  /* 0x0000000409027825 */ /* 0x004fe400078e0206 */
[----:B------:R-:W1:Y:S03]  /*01d0*/  LDC.64 R6, c[0x0][0x210] ;  /* 0x00008400ff067b82 */ /* 0x000e660000000a00 */
[----:B------:R-:W2:Y:S01]  /*01e0*/  @!P1 LDG.E.EL R8, desc[UR4][R2.64] ;  /* 0x0000000402089981 */ /* 0x000ea2000c2e1900 */
[----:B-1----:R-:W-:Y:S01]  /*01f0*/  IMAD.WIDE R6, R0, 0x4, R6 ;  /* 0x0000000400067825 */ /* 0x002fe200078e0206 */
[----:B---3--:R-:W-:-:S13]  /*0200*/  FSETP.GT.AND P0, PT, R12, RZ, PT ;  /* 0x000000ff0c00720b */ /* 0x008fda0003f04000 */
[----:B------:R-:W-:-:S04]  /*0210*/  @!P0 FMUL R12, R12, 0.20000000298023223877 ;  /* 0x3e4ccccd0c0c8820 */ /* 0x000fc80000400000 */
[----:B------:R-:W-:-:S04]  /*0220*/  FADD R9, R12, -R12 ;  /* 0x8000000c0c097221 */ /* 0x000fc80000000000 */
[----:B----4-:R-:W-:-:S04]  /*0230*/  FFMA R9, R9, R10, R12 ;  /* 0x0000000a09097223 */ /* 0x010fc8000000000c */
[----:B------:R-:W-:-:S04]  /*0240*/  FADD R10, R9, -R9 ;  /* 0x80000009090a7221 */ /* 0x000fc80000000000 */
[----:B--2---:R-:W-:Y:S01]  /*0250*/  FFMA R9, R10, R8, R9 ;  /* 0x000000080a097223 */ /* 0x004fe20000000009 */
[----:B------:R-:W-:Y:S06]  /*0260*/  @P1 EXIT ;  /* 0x000000000000194d */ /* 0x000fec0003800000 */
[----:B------:R-:W-:Y:S01]  /*0270*/  STG.E desc[UR4][R6.64], R9 ;  /* 0x0000000906007986 */ /* 0x000fe2000c101904 */
[----:B------:R-:W-:Y:S05]  /*0280*/  EXIT ;  /* 0x000000000000794d */ /* 0x000fea0003800000 */
.L_x_0:
[----:B------:R-:W-:-:S00]  /*0290*/  BRA `(.L_x_0) ;  /* 0xfffffffc00fc7947 */ /* 0x000fc0000383ffff */
[----:B------:R-:W-:-:S00]  /*02a0*/  NOP ;  /* 0x0000000000007918 */ /* 0x000fc00000000000 */
        /* <DEDUP_REMOVED lines=13> */
.L_x_1:


//--------------------- .nv.constant0.triton_poi_fused__unsafe_index_add_leaky_relu_mul_sub_14 --------------------------
	.section	.nv.constant0.triton_poi_fused__unsafe_index_add_leaky_relu_mul_sub_14,"a",@progbits
	.sectionflags	@""
	.align	4
.nv.constant0.triton_poi_fused__unsafe_index_add_leaky_relu_mul_sub_14:
	.zero		596
